	.headerflags	@"EF_CUDA_TEXMODE_UNIFIED EF_CUDA_64BIT_ADDRESS EF_CUDA_ACCELERATORS EF_CUDA_SM90 EF_CUDA_VIRTUAL_SM(EF_CUDA_SM90)"
	.elftype	@"ET_EXEC"


//--------------------- .nv.info                  --------------------------
	.section	.nv.info,"",@"SHT_CUDA_INFO"
	.align	4


	//----- nvinfo : EIATTR_REGCOUNT
	.align		4
        /*0000*/ 	.byte	0x04, 0x2f
        /*0002*/ 	.short	(.L_1 - .L_0)
	.align		4
.L_0:
        /*0004*/ 	.word	index@(triton_poi_fused__log_softmax_1)
        /*0008*/ 	.word	0x00000018


	//----- nvinfo : EIATTR_MIN_STACK_SIZE
	.align		4
.L_1:
        /*000c*/ 	.byte	0x04, 0x12
        /*000e*/ 	.short	(.L_3 - .L_2)
	.align		4
.L_2:
        /*0010*/ 	.word	index@(triton_poi_fused__log_softmax_1)
        /*0014*/ 	.word	0x00000000


	//----- nvinfo : EIATTR_FRAME_SIZE
	.align		4
.L_3:
        /*0018*/ 	.byte	0x04, 0x11
        /*001a*/ 	.short	(.L_5 - .L_4)
	.align		4
.L_4:
        /*001c*/ 	.word	index@(triton_poi_fused__log_softmax_1)
        /*0020*/ 	.word	0x00000000


	//----- nvinfo : EIATTR_MIN_STACK_SIZE
	.align		4
.L_5:
        /*0024*/ 	.byte	0x04, 0x12
        /*0026*/ 	.short	(.L_7 - .L_6)
	.align		4
.L_6:
        /*0028*/ 	.word	index@(triton_poi_fused__log_softmax_1)
        /*002c*/ 	.word	0x00000000
.L_7:


//--------------------- .nv.info.triton_poi_fused__log_softmax_1 --------------------------
	.section	.nv.info.triton_poi_fused__log_softmax_1,"",@"SHT_CUDA_INFO"
	.sectionflags	@""
	.align	4


	//----- nvinfo : EIATTR_CUDA_API_VERSION
	.align		4
        /*0000*/ 	.byte	0x04, 0x37
        /*0002*/ 	.short	(.L_9 - .L_8)
.L_8:
        /*0004*/ 	.word	0x0000007c


	//----- nvinfo : EIATTR_KPARAM_INFO
	.align		4
.L_9:
        /*0008*/ 	.byte	0x04, 0x17
        /*000a*/ 	.short	(.L_11 - .L_10)
.L_10:
        /*000c*/ 	.word	0x00000000
        /*0010*/ 	.short	0x0002
        /*0012*/ 	.short	0x0010
        /*0014*/ 	.byte	0x00, 0xf0, 0x11, 0x00


	//----- nvinfo : EIATTR_KPARAM_INFO
	.align		4
.L_11:
        /*0018*/ 	.byte	0x04, 0x17
        /*001a*/ 	.short	(.L_13 - .L_12)
.L_12:
        /*001c*/ 	.word	0x00000000
        /*0020*/ 	.short	0x0001
        /*0022*/ 	.short	0x0008
        /*0024*/ 	.byte	0x00, 0xf4, 0x21, 0x00


	//----- nvinfo : EIATTR_KPARAM_INFO
	.align		4
.L_13:
        /*0028*/ 	.byte	0x04, 0x17
        /*002a*/ 	.short	(.L_15 - .L_14)
.L_14:
        /*002c*/ 	.word	0x00000000
        /*0030*/ 	.short	0x0000
        /*0032*/ 	.short	0x0000
        /*0034*/ 	.byte	0x00, 0xf4, 0x21, 0x00


	//----- nvinfo : EIATTR_SPARSE_MMA_MASK
	.align		4
.L_15:
        /*0038*/ 	.byte	0x03, 0x50
        /*003a*/ 	.short	0x0000


	//----- nvinfo : EIATTR_MAXREG_COUNT
	.align		4
        /*003c*/ 	.byte	0x03, 0x1b
        /*003e*/ 	.short	0x00ff


	//----- nvinfo : EIATTR_EXIT_INSTR_OFFSETS
	.align		4
        /*0040*/ 	.byte	0x04, 0x1c
        /*0042*/ 	.short	(.L_17 - .L_16)


	//   ....[0]....
.L_16:
        /*0044*/ 	.word	0x00000380


	//   ....[1]....
        /*0048*/ 	.word	0x000003a0


	//----- nvinfo : EIATTR_REQNTID
	.align		4
.L_17:
        /*004c*/ 	.byte	0x04, 0x10
        /*004e*/ 	.short	(.L_19 - .L_18)
.L_18:
        /*0050*/ 	.word	0x00000080
        /*0054*/ 	.word	0x00000001
        /*0058*/ 	.word	0x00000001


	//----- nvinfo : EIATTR_CBANK_PARAM_SIZE
	.align		4
.L_19:
        /*005c*/ 	.byte	0x03, 0x19
        /*005e*/ 	.short	0x0014


	//----- nvinfo : EIATTR_PARAM_CBANK
	.align		4
        /*0060*/ 	.byte	0x04, 0x0a
        /*0062*/ 	.short	(.L_21 - .L_20)
	.align		4
.L_20:
        /*0064*/ 	.word	index@(.nv.constant0.triton_poi_fused__log_softmax_1)
        /*0068*/ 	.short	0x0210
        /*006a*/ 	.short	0x0014


	//----- nvinfo : EIATTR_SW_WAR
	.align		4
.L_21:
        /*006c*/ 	.byte	0x04, 0x36
        /*006e*/ 	.short	(.L_23 - .L_22)
.L_22:
        /*0070*/ 	.word	0x00000008
.L_23:


//--------------------- .nv.callgraph             --------------------------
	.section	.nv.callgraph,"",@"SHT_CUDA_CALLGRAPH"
	.align	4
	.sectionentsize	8
	.align		4
        /*0000*/ 	.word	0x00000000
	.align		4
        /*0004*/ 	.word	0xffffffff
	.align		4
        /*0008*/ 	.word	0x00000000
	.align		4
        /*000c*/ 	.word	0xfffffffe
	.align		4
        /*0010*/ 	.word	0x00000000
	.align		4
        /*0014*/ 	.word	0xfffffffd
	.align		4
        /*0018*/ 	.word	0x00000000
	.align		4
        /*001c*/ 	.word	0xfffffffc


//--------------------- .text.triton_poi_fused__log_softmax_1 --------------------------
	.section	.text.triton_poi_fused__log_softmax_1,"ax",@progbits
	.align	128
        .global         triton_poi_fused__log_softmax_1
        .type           triton_poi_fused__log_softmax_1,@function
        .size           triton_poi_fused__log_softmax_1,(.L_x_1 - triton_poi_fused__log_softmax_1)
        .other          triton_poi_fused__log_softmax_1,@"STO_CUDA_ENTRY STV_DEFAULT"
triton_poi_fused__log_softmax_1:
.text.triton_poi_fused__log_softmax_1:
[----:B------:R-:W0:Y:S02]  /*0000*/  LDC R1, c[0x0][0x28] ;  /* 0x00000a00ff017b82 */ /* 0x000e240000000800 */
[----:B------:R-:W1:Y:S01]  /*0010*/  S2R R0, SR_TID.X ;  /* 0x0000000000007919 */ /* 0x000e620000002100 */
[----:B------:R-:W2:Y:S01]  /*0020*/  LDC.64 R2, c[0x0][0x210] ;  /* 0x00008400ff027b82 */ /* 0x000ea20000000a00 */
[----:B------:R-:W-:Y:S01]  /*0030*/  ULDC.64 UR4, c[0x0][0x208] ;  /* 0x0000820000047ab9 */ /* 0x000fe20000000a00 */
[----:B------:R-:W3:Y:S01]  /*0040*/  S2R R7, SR_CTAID.X ;  /* 0x0000000000077919 */ /* 0x000ee20000002500 */
[----:B-1----:R-:W-:Y:S01]  /*0050*/  IMAD.SHL.U32 R0, R0, 0x2, RZ ;  /* 0x0000000200007824 */ /* 0x002fe200078e00ff */
[----:B---3--:R-:W-:-:S04]  /*0060*/  SHF.R.S32.HI R4, RZ, 0x17, R7 ;  /* 0x00000017ff047819 */ /* 0x008fc80000011407 */
[----:B------:R-:W-:Y:S02]  /*0070*/  LOP3.LUT R0, R0, 0xfe, RZ, 0xc0, !PT ;  /* 0x000000fe00007812 */ /* 0x000fe400078ec0ff */
[----:B------:R-:W-:-:S03]  /*0080*/  SGXT R4, R4, 0x1 ;  /* 0x000000010404781a */ /* 0x000fc60000000200 */
[----:B------:R-:W-:-:S05]  /*0090*/  IMAD R7, R7, 0x100, R0 ;  /* 0x0000010007077824 */ /* 0x000fca00078e0200 */
[CC--:B------:R-:W-:Y:S02]  /*00a0*/  LEA.HI R0, R4.reuse, R7.reuse, RZ, 0x4 ;  /* 0x0000000704007211 */ /* 0x0c0fe400078f20ff */
[-C--:B------:R-:W-:Y:S02]  /*00b0*/  LEA.HI R4, R4, R7.reuse, RZ, 0x6 ;  /* 0x0000000704047211 */ /* 0x080fe400078f30ff */
[----:B------:R-:W-:Y:S02]  /*00c0*/  LOP3.LUT R0, R0, 0xfffffff0, RZ, 0xc0, !PT ;  /* 0xfffffff000007812 */ /* 0x000fe400078ec0ff */
[----:B------:R-:W-:Y:S02]  /*00d0*/  LOP3.LUT R4, R4, 0xffffffc0, RZ, 0xc0, !PT ;  /* 0xffffffc004047812 */ /* 0x000fe400078ec0ff */
[----:B------:R-:W-:Y:S02]  /*00e0*/  ISETP.GE.AND P0, PT, R7, 0x100, PT ;  /* 0x000001000700780c */ /* 0x000fe40003f06270 */
[----:B------:R-:W-:-:S02]  /*00f0*/  IADD3 R17, R4, R7, -R0 ;  /* 0x0000000704117210 */ /* 0x000fc40007ffe800 */
[----:B------:R-:W-:-:S03]  /*0100*/  CS2R R4, SRZ ;  /* 0x0000000000047805 */ /* 0x000fc6000001ff00 */
[----:B--2---:R-:W-:Y:S01]  /*0110*/  IMAD.WIDE R10, R17, 0x4, R2 ;  /* 0x00000004110a7825 */ /* 0x004fe200078e0202 */
[----:B------:R-:W-:-:S03]  /*0120*/  CS2R R8, SRZ ;  /* 0x0000000000087805 */ /* 0x000fc6000001ff00 */
[C---:B------:R-:W-:Y:S02]  /*0130*/  VIADD R13, R17.reuse, 0x10 ;  /* 0x00000010110d7836 */ /* 0x040fe40000000000 */
[----:B------:R1:W2:Y:S01]  /*0140*/  @!P0 LDG.E.EL.64 R4, desc[UR4][R10.64] ;  /* 0x000000040a048981 */ /* 0x0002a2000c2e1b00 */
[----:B------:R-:W-:Y:S02]  /*0150*/  VIADD R15, R17, 0x20 ;  /* 0x00000020110f7836 */ /* 0x000fe40000000000 */
[----:B------:R-:W-:Y:S01]  /*0160*/  IMAD.WIDE R12, R13, 0x4, R2 ;  /* 0x000000040d0c7825 */ /* 0x000fe200078e0202 */
[----:B------:R-:W-:-:S04]  /*0170*/  CS2R R18, SRZ ;  /* 0x0000000000127805 */ /* 0x000fc8000001ff00 */
[----:B------:R-:W3:Y:S01]  /*0180*/  @!P0 LDG.E.EL.64 R8, desc[UR4][R12.64] ;  /* 0x000000040c088981 */ /* 0x000ee2000c2e1b00 */
[----:B------:R-:W-:-:S05]  /*0190*/  IMAD.WIDE R14, R15, 0x4, R2 ;  /* 0x000000040f0e7825 */ /* 0x000fca00078e0202 */
[----:B------:R-:W4:Y:S01]  /*01a0*/  @!P0 LDG.E.EL.64 R18, desc[UR4][R14.64] ;  /* 0x000000040e128981 */ /* 0x000f22000c2e1b00 */
[----:B------:R-:W-:Y:S01]  /*01b0*/  VIADD R17, R17, 0x30 ;  /* 0x0000003011117836 */ /* 0x000fe20000000000 */
[----:B------:R-:W-:-:S03]  /*01c0*/  CS2R R20, SRZ ;  /* 0x0000000000147805 */ /* 0x000fc6000001ff00 */
[----:B-1----:R-:W-:-:S05]  /*01d0*/  IMAD.WIDE R10, R17, 0x4, R2 ;  /* 0x00000004110a7825 */ /* 0x002fca00078e0202 */
[----:B------:R-:W5:Y:S01]  /*01e0*/  @!P0 LDG.E.EL.64 R20, desc[UR4][R10.64] ;  /* 0x000000040a148981 */ /* 0x000f62000c2e1b00 */
[----:B------:R-:W-:Y:S01]  /*01f0*/  CS2R R16, SRZ ;  /* 0x0000000000107805 */ /* 0x000fe2000001ff00 */
[----:B------:R-:W-:-:S05]  /*0200*/  IMAD.WIDE R2, R7, 0x4, R2 ;  /* 0x0000000407027825 */ /* 0x000fca00078e0202 */
[----:B------:R1:W5:Y:S01]  /*0210*/  @!P0 LDG.E.64 R16, desc[UR4][R2.64] ;  /* 0x0000000402108981 */ /* 0x000362000c1e1b00 */
[C---:B--2---:R-:W-:Y:S02]  /*0220*/  FSETP.NAN.AND P3, PT, R4.reuse, R4, PT ;  /* 0x000000040400720b */ /* 0x044fe40003f68000 */
[C---:B------:R-:W-:Y:S02]  /*0230*/  FSETP.NAN.AND P4, PT, R5.reuse, R5, PT ;  /* 0x000000050500720b */ /* 0x040fe40003f88000 */
[----:B---3--:R-:W-:Y:S02]  /*0240*/  FSETP.GT.AND P1, PT, R4, R8, PT ;  /* 0x000000080400720b */ /* 0x008fe40003f24000 */
[----:B------:R-:W-:-:S07]  /*0250*/  FSETP.GT.AND P2, PT, R5, R9, PT ;  /* 0x000000090500720b */ /* 0x000fce0003f44000 */
[----:B------:R-:W-:Y:S02]  /*0260*/  @!P3 FSEL R4, R4, R8, P1 ;  /* 0x000000080404b208 */ /* 0x000fe40000800000 */
[----:B------:R-:W-:Y:S02]  /*0270*/  @!P4 FSEL R5, R5, R9, P2 ;  /* 0x000000090505c208 */ /* 0x000fe40001000000 */
[C---:B----4-:R-:W-:Y:S01]  /*0280*/  FSETP.GT.AND P1, PT, R4.reuse, R18, PT ;  /* 0x000000120400720b */ /* 0x050fe20003f24000 */
[----:B------:R-:W1:Y:S01]  /*0290*/  LDC.64 R8, c[0x0][0x218] ;  /* 0x00008600ff087b82 */ /* 0x000e620000000a00 */
[C---:B------:R-:W-:Y:S02]  /*02a0*/  FSETP.GT.AND P2, PT, R5.reuse, R19, PT ;  /* 0x000000130500720b */ /* 0x040fe40003f44000 */
[----:B------:R-:W-:Y:S02]  /*02b0*/  FSETP.NAN.AND P3, PT, R4, R4, PT ;  /* 0x000000040400720b */ /* 0x000fe40003f68000 */
[----:B------:R-:W-:-:S07]  /*02c0*/  FSETP.NAN.AND P4, PT, R5, R5, PT ;  /* 0x000000050500720b */ /* 0x000fce0003f88000 */
[----:B------:R-:W-:Y:S02]  /*02d0*/  @!P1 FSEL R4, R4, R18, P3 ;  /* 0x0000001204049208 */ /* 0x000fe40001800000 */
[----:B------:R-:W-:Y:S02]  /*02e0*/  @!P2 FSEL R5, R5, R19, P4 ;  /* 0x000000130505a208 */ /* 0x000fe40002000000 */
[C---:B-----5:R-:W-:Y:S02]  /*02f0*/  FSETP.GT.AND P1, PT, R4.reuse, R20, PT ;  /* 0x000000140400720b */ /* 0x060fe40003f24000 */
[C---:B------:R-:W-:Y:S02]  /*0300*/  FSETP.GT.AND P2, PT, R5.reuse, R21, PT ;  /* 0x000000150500720b */ /* 0x040fe40003f44000 */
[----:B------:R-:W-:Y:S02]  /*0310*/  FSETP.NAN.AND P3, PT, R4, R4, PT ;  /* 0x000000040400720b */ /* 0x000fe40003f68000 */
[----:B------:R-:W-:Y:S01]  /*0320*/  FSETP.NAN.AND P4, PT, R5, R5, PT ;  /* 0x000000050500720b */ /* 0x000fe20003f88000 */
[----:B-1----:R-:W-:-:S06]  /*0330*/  IMAD.WIDE R2, R7, 0x4, R8 ;  /* 0x0000000407027825 */ /* 0x002fcc00078e0208 */
[----:B------:R-:W-:Y:S02]  /*0340*/  @!P1 FSEL R4, R4, R20, P3 ;  /* 0x0000001404049208 */ /* 0x000fe40001800000 */
[----:B------:R-:W-:-:S03]  /*0350*/  @!P2 FSEL R5, R5, R21, P4 ;  /* 0x000000150505a208 */ /* 0x000fc60002000000 */
[----:B------:R-:W-:Y:S02]  /*0360*/  FADD R16, -R4, R16 ;  /* 0x0000001004107221 */ /* 0x000fe40000000100 */
[----:B------:R-:W-:Y:S01]  /*0370*/  FADD R17, -R5, R17 ;  /* 0x0000001105117221 */ /* 0x000fe20000000100 */
[----:B------:R-:W-:Y:S06]  /*0380*/  @P0 EXIT ;  /* 0x000000000000094d */ /* 0x000fec0003800000 */
[----:B------:R-:W-:Y:S01]  /*0390*/  STG.E.64 desc[UR4][R2.64], R16 ;  /* 0x0000001002007986 */ /* 0x000fe2000c101b04 */
[----:B------:R-:W-:Y:S05]  /*03a0*/  EXIT ;  /* 0x000000000000794d */ /* 0x000fea0003800000 */
.L_x_0:
[----:B------:R-:W-:-:S00]  /*03b0*/  BRA `(.L_x_0) ;  /* 0xfffffffc00fc7947 */ /* 0x000fc0000383ffff */
[----:B------:R-:W-:-:S00]  /*03c0*/  NOP ;  /* 0x0000000000007918 */ /* 0x000fc00000000000 */
        /* <DEDUP_REMOVED lines=11> */
.L_x_1:


//--------------------- .nv.constant0.triton_poi_fused__log_softmax_1 --------------------------
	.section	.nv.constant0.triton_poi_fused__log_softmax_1,"a",@progbits
	.sectionflags	@""
	.align	4
.nv.constant0.triton_poi_fused__log_softmax_1:
	.zero		548
